//
// Generated by NVIDIA NVVM Compiler
//
// Compiler Build ID: CL-36424714
// Cuda compilation tools, release 13.0, V13.0.88
// Based on NVVM 20.0.0
//

.version 9.0
.target sm_100
.address_size 64

	// .globl	_Z15initialize_dataP5Pointi
.global .align 4 .b8 precalc_xorwow_matrix[102400];
.global .align 4 .b8 precalc_xorwow_offset_matrix[102400];
.global .align 4 .b8 mrg32k3aM1[2304];
.global .align 4 .b8 mrg32k3aM2[2304];
.global .align 4 .b8 mrg32k3aM1SubSeq[2016];
.global .align 4 .b8 mrg32k3aM2SubSeq[2016];
.global .align 4 .b8 mrg32k3aM1Seq[2304];
.global .align 4 .b8 mrg32k3aM2Seq[2304];
.const .align 8 .b8 __cr_lgamma_table[72];
.global .attribute(.managed) .align 4 .u32 gpu_circle_count;

.visible .entry _Z15initialize_dataP5Pointi(
	.param .u64 .ptr .align 1 _Z15initialize_dataP5Pointi_param_0,
	.param .u32 _Z15initialize_dataP5Pointi_param_1
)
{
	.reg .pred 	%p<3>;
	.reg .b32 	%r<49>;
	.reg .b64 	%rd<8>;
	.reg .b64 	%fd<7>;

	ld.param.u64 	%rd3, [_Z15initialize_dataP5Pointi_param_0];
	ld.param.u32 	%r6, [_Z15initialize_dataP5Pointi_param_1];
	mov.u32 	%r7, %tid.x;
	mov.u32 	%r8, %ctaid.x;
	mov.u32 	%r1, %ntid.x;
	mad.lo.s32 	%r48, %r8, %r1, %r7;
	setp.ge.s32 	%p1, %r48, %r6;
	@%p1 bra 	$L__BB0_3;
	cvt.s64.s32 	%rd1, %r48;
	mov.u32 	%r9, %nctaid.x;
	mul.lo.s32 	%r3, %r1, %r9;
	cvta.to.global.u64 	%rd2, %rd3;
$L__BB0_2:
	// begin inline asm
	mov.u64 	%rd4, %clock64;
	// end inline asm
	add.s64 	%rd5, %rd4, %rd1;
	cvt.u32.u64 	%r10, %rd5;
	xor.b32  	%r11, %r10, -1429050551;
	mul.lo.s32 	%r12, %r11, 1099087573;
	{ .reg .b32 tmp; mov.b64 {tmp, %r13}, %rd5; }
	xor.b32  	%r14, %r13, -136515619;
	mad.lo.s32 	%r15, %r14, -1703105765, %r12;
	add.s32 	%r16, %r15, 6615241;
	add.s32 	%r17, %r12, 123456789;
	xor.b32  	%r18, %r12, 362436069;
	add.s32 	%r19, %r12, 5783321;
	shr.u32 	%r20, %r17, 2;
	xor.b32  	%r21, %r20, %r17;
	shl.b32 	%r22, %r19, 4;
	shl.b32 	%r23, %r21, 1;
	xor.b32  	%r24, %r22, %r23;
	xor.b32  	%r25, %r24, %r19;
	xor.b32  	%r26, %r25, %r21;
	add.s32 	%r27, %r16, %r26;
	add.s32 	%r28, %r27, 362437;
	shr.u32 	%r29, %r28, 6;
	mul.hi.u32 	%r30, %r29, 87960931;
	shr.u32 	%r31, %r30, 6;
	mul.lo.s32 	%r32, %r31, 200000;
	sub.s32 	%r33, %r28, %r32;
	cvt.rn.f64.u32 	%fd1, %r33;
	div.rn.f64 	%fd2, %fd1, 0d4059000000000000;
	add.f64 	%fd3, %fd2, 0dC08F400000000000;
	shr.u32 	%r34, %r18, 2;
	xor.b32  	%r35, %r34, %r18;
	shl.b32 	%r36, %r26, 4;
	shl.b32 	%r37, %r35, 1;
	xor.b32  	%r38, %r37, %r36;
	xor.b32  	%r39, %r38, %r35;
	xor.b32  	%r40, %r39, %r26;
	add.s32 	%r41, %r16, %r40;
	add.s32 	%r42, %r41, 724874;
	shr.u32 	%r43, %r42, 6;
	mul.hi.u32 	%r44, %r43, 87960931;
	shr.u32 	%r45, %r44, 6;
	mul.lo.s32 	%r46, %r45, 200000;
	sub.s32 	%r47, %r42, %r46;
	cvt.rn.f64.u32 	%fd4, %r47;
	div.rn.f64 	%fd5, %fd4, 0d4059000000000000;
	add.f64 	%fd6, %fd5, 0dC08F400000000000;
	mul.wide.s32 	%rd6, %r48, 16;
	add.s64 	%rd7, %rd2, %rd6;
	st.global.f64 	[%rd7], %fd3;
	st.global.f64 	[%rd7+8], %fd6;
	add.s32 	%r48, %r48, %r3;
	setp.lt.s32 	%p2, %r48, %r6;
	@%p2 bra 	$L__BB0_2;
$L__BB0_3:
	ret;

}
	// .globl	_Z20get_circle_dot_countP5Pointi
.visible .entry _Z20get_circle_dot_countP5Pointi(
	.param .u64 .ptr .align 1 _Z20get_circle_dot_countP5Pointi_param_0,
	.param .u32 _Z20get_circle_dot_countP5Pointi_param_1
)
{
	.reg .pred 	%p<4>;
	.reg .b32 	%r<12>;
	.reg .b64 	%rd<5>;
	.reg .b64 	%fd<5>;

	ld.param.u64 	%rd2, [_Z20get_circle_dot_countP5Pointi_param_0];
	ld.param.u32 	%r6, [_Z20get_circle_dot_countP5Pointi_param_1];
	mov.u32 	%r7, %tid.x;
	mov.u32 	%r8, %ctaid.x;
	mov.u32 	%r1, %ntid.x;
	mad.lo.s32 	%r11, %r8, %r1, %r7;
	setp.ge.s32 	%p1, %r11, %r6;
	@%p1 bra 	$L__BB1_5;
	mov.u32 	%r9, %nctaid.x;
	mul.lo.s32 	%r3, %r1, %r9;
	cvta.to.global.u64 	%rd1, %rd2;
$L__BB1_2:
	mul.wide.s32 	%rd3, %r11, 16;
	add.s64 	%rd4, %rd1, %rd3;
	ld.global.f64 	%fd1, [%rd4];
	ld.global.f64 	%fd2, [%rd4+8];
	mul.f64 	%fd3, %fd2, %fd2;
	fma.rn.f64 	%fd4, %fd1, %fd1, %fd3;
	setp.gtu.f64 	%p2, %fd4, 0d412E848000000000;
	@%p2 bra 	$L__BB1_4;
	atom.global.add.u32 	%r10, [gpu_circle_count], 1;
$L__BB1_4:
	add.s32 	%r11, %r11, %r3;
	setp.lt.s32 	%p3, %r11, %r6;
	@%p3 bra 	$L__BB1_2;
$L__BB1_5:
	ret;

}


// ===== COMPILED SASS (sm_100) =====

	.target	sm_100

	.elftype	@"ET_EXEC"


//--------------------- .note.nv.tkinfo           --------------------------
	.section	.note.nv.tkinfo,"",@"SHT_NOTE"
	.sectionflags	@"SHF_NOTE_NV_TKINFO"
	.tkinfo
        /*0018*/ 	.word	0x00000002
        /*0030*/ 	.string	""
        /*0030*/ 	.string	"ptxas"
        /*0030*/ 	.string	"Cuda compilation tools, release 13.0, V13.0.88"
        /*0030*/ 	.string	"Build cuda_13.0.r13.0/compiler.36424714_0"
        /*0030*/ 	.string	"-arch sm_100 -m 64 "



//--------------------- .note.nv.cuinfo           --------------------------
	.section	.note.nv.cuinfo,"",@"SHT_NOTE"
	.sectionflags	@"SHF_NOTE_NV_CUINFO"
        /*0018*/ 	.short	0x0002
        /*001a*/ 	.short	0x0064
        /*001c*/ 	.short	0x0082
	.zero		2


//--------------------- .nv.info                  --------------------------
	.section	.nv.info,"",@"SHT_CUDA_INFO"
	.align	4


	//----- nvinfo : EIATTR_REGCOUNT
	.align		4
        /*0000*/ 	.byte	0x04, 0x2f
        /*0002*/ 	.short	(.L_11 - .L_10)
	.align		4
.L_10:
        /*0004*/ 	.word	index@(_Z15initialize_dataP5Pointi)
        /*0008*/ 	.word	0x0000001e


	//----- nvinfo : EIATTR_FRAME_SIZE
	.align		4
.L_11:
        /*000c*/ 	.byte	0x04, 0x11
        /*000e*/ 	.short	(.L_13 - .L_12)
	.align		4
.L_12:
        /*0010*/ 	.word	index@($__internal_0_$__cuda_sm20_div_rn_f64_full)
        /*0014*/ 	.word	0x00000000


	//----- nvinfo : EIATTR_FRAME_SIZE
	.align		4
.L_13:
        /*0018*/ 	.byte	0x04, 0x11
        /*001a*/ 	.short	(.L_15 - .L_14)
	.align		4
.L_14:
        /*001c*/ 	.word	index@(_Z15initialize_dataP5Pointi)
        /*0020*/ 	.word	0x00000000


	//----- nvinfo : EIATTR_REGCOUNT
	.align		4
.L_15:
        /*0024*/ 	.byte	0x04, 0x2f
        /*0026*/ 	.short	(.L_17 - .L_16)
	.align		4
.L_16:
        /*0028*/ 	.word	index@(_Z20get_circle_dot_countP5Pointi)
        /*002c*/ 	.word	0x0000000e


	//----- nvinfo : EIATTR_FRAME_SIZE
	.align		4
.L_17:
        /*0030*/ 	.byte	0x04, 0x11
        /*0032*/ 	.short	(.L_19 - .L_18)
	.align		4
.L_18:
        /*0034*/ 	.word	index@(_Z20get_circle_dot_countP5Pointi)
        /*0038*/ 	.word	0x00000000


	//----- nvinfo : EIATTR_MIN_STACK_SIZE
	.align		4
.L_19:
        /*003c*/ 	.byte	0x04, 0x12
        /*003e*/ 	.short	(.L_21 - .L_20)
	.align		4
.L_20:
        /*0040*/ 	.word	index@(_Z20get_circle_dot_countP5Pointi)
        /*0044*/ 	.word	0x00000000


	//----- nvinfo : EIATTR_MIN_STACK_SIZE
	.align		4
.L_21:
        /*0048*/ 	.byte	0x04, 0x12
        /*004a*/ 	.short	(.L_23 - .L_22)
	.align		4
.L_22:
        /*004c*/ 	.word	index@(_Z15initialize_dataP5Pointi)
        /*0050*/ 	.word	0x00000000
.L_23:


//--------------------- .nv.compat                --------------------------
	.section	.nv.compat,"",@"SHT_CUDA_COMPAT_INFO"
	.align	4
        /*0000*/ 	.byte	0x02, 0x09, 0x00, 0x00, 0x02, 0x02, 0x01, 0x00, 0x02, 0x05, 0x05, 0x00, 0x03, 0x07, 0x01, 0x01
        /*0010*/ 	.byte	0x02, 0x03, 0x00, 0x00, 0x02, 0x06, 0x01, 0x00, 0x04, 0x0b, 0x08, 0x00, 0x01, 0x00, 0x00, 0x00
        /*0020*/ 	.byte	0x00, 0x00, 0x00, 0x00


//--------------------- .nv.info._Z20get_circle_dot_countP5Pointi --------------------------
	.section	.nv.info._Z20get_circle_dot_countP5Pointi,"",@"SHT_CUDA_INFO"
	.sectionflags	@""
	.align	4


	//----- nvinfo : EIATTR_CUDA_API_VERSION
	.align		4
        /*0000*/ 	.byte	0x04, 0x37
        /*0002*/ 	.short	(.L_25 - .L_24)
.L_24:
        /*0004*/ 	.word	0x00000082


	//----- nvinfo : EIATTR_KPARAM_INFO
	.align		4
.L_25:
        /*0008*/ 	.byte	0x04, 0x17
        /*000a*/ 	.short	(.L_27 - .L_26)
.L_26:
        /*000c*/ 	.word	0x00000000
        /*0010*/ 	.short	0x0001
        /*0012*/ 	.short	0x0008
        /*0014*/ 	.byte	0x00, 0xf0, 0x11, 0x00


	//----- nvinfo : EIATTR_KPARAM_INFO
	.align		4
.L_27:
        /*0018*/ 	.byte	0x04, 0x17
        /*001a*/ 	.short	(.L_29 - .L_28)
.L_28:
        /*001c*/ 	.word	0x00000000
        /*0020*/ 	.short	0x0000
        /*0022*/ 	.short	0x0000
        /*0024*/ 	.byte	0x00, 0xf5, 0x21, 0x00


	//----- nvinfo : EIATTR_SPARSE_MMA_MASK
	.align		4
.L_29:
        /*0028*/ 	.byte	0x03, 0x50
        /*002a*/ 	.short	0x0000


	//----- nvinfo : EIATTR_MAXREG_COUNT
	.align		4
        /*002c*/ 	.byte	0x03, 0x1b
        /*002e*/ 	.short	0x00ff


	//----- nvinfo : EIATTR_MERCURY_ISA_VERSION
	.align		4
        /*0030*/ 	.byte	0x03, 0x5f
        /*0032*/ 	.short	0x0101


	//----- nvinfo : EIATTR_INT_WARP_WIDE_INSTR_OFFSETS
	.align		4
        /*0034*/ 	.byte	0x04, 0x31
        /*0036*/ 	.short	(.L_31 - .L_30)


	//   ....[0]....
.L_30:
        /*0038*/ 	.word	0x00000190


	//----- nvinfo : EIATTR_VRC_CTA_INIT_COUNT
	.align		4
.L_31:
        /*003c*/ 	.byte	0x02, 0x4a
	.zero		1
	.zero		1


	//----- nvinfo : EIATTR_EXIT_INSTR_OFFSETS
	.align		4
        /*0040*/ 	.byte	0x04, 0x1c
        /*0042*/ 	.short	(.L_33 - .L_32)


	//   ....[0]....
.L_32:
        /*0044*/ 	.word	0x00000070


	//   ....[1]....
        /*0048*/ 	.word	0x00000200


	//----- nvinfo : EIATTR_CRS_STACK_SIZE
	.align		4
.L_33:
        /*004c*/ 	.byte	0x04, 0x1e
        /*004e*/ 	.short	(.L_35 - .L_34)
.L_34:
        /*0050*/ 	.word	0x00000000


	//----- nvinfo : EIATTR_CBANK_PARAM_SIZE
	.align		4
.L_35:
        /*0054*/ 	.byte	0x03, 0x19
        /*0056*/ 	.short	0x000c


	//----- nvinfo : EIATTR_PARAM_CBANK
	.align		4
        /*0058*/ 	.byte	0x04, 0x0a
        /*005a*/ 	.short	(.L_37 - .L_36)
	.align		4
.L_36:
        /*005c*/ 	.word	index@(.nv.constant0._Z20get_circle_dot_countP5Pointi)
        /*0060*/ 	.short	0x0380
        /*0062*/ 	.short	0x000c


	//----- nvinfo : EIATTR_SW_WAR
	.align		4
.L_37:
        /*0064*/ 	.byte	0x04, 0x36
        /*0066*/ 	.short	(.L_39 - .L_38)
.L_38:
        /*0068*/ 	.word	0x00000008
.L_39:


//--------------------- .nv.info._Z15initialize_dataP5Pointi --------------------------
	.section	.nv.info._Z15initialize_dataP5Pointi,"",@"SHT_CUDA_INFO"
	.sectionflags	@""
	.align	4


	//----- nvinfo : EIATTR_CUDA_API_VERSION
	.align		4
        /*0000*/ 	.byte	0x04, 0x37
        /*0002*/ 	.short	(.L_41 - .L_40)
.L_40:
        /*0004*/ 	.word	0x00000082


	//----- nvinfo : EIATTR_KPARAM_INFO
	.align		4
.L_41:
        /*0008*/ 	.byte	0x04, 0x17
        /*000a*/ 	.short	(.L_43 - .L_42)
.L_42:
        /*000c*/ 	.word	0x00000000
        /*0010*/ 	.short	0x0001
        /*0012*/ 	.short	0x0008
        /*0014*/ 	.byte	0x00, 0xf0, 0x11, 0x00


	//----- nvinfo : EIATTR_KPARAM_INFO
	.align		4
.L_43:
        /*0018*/ 	.byte	0x04, 0x17
        /*001a*/ 	.short	(.L_45 - .L_44)
.L_44:
        /*001c*/ 	.word	0x00000000
        /*0020*/ 	.short	0x0000
        /*0022*/ 	.short	0x0000
        /*0024*/ 	.byte	0x00, 0xf5, 0x21, 0x00


	//----- nvinfo : EIATTR_SPARSE_MMA_MASK
	.align		4
.L_45:
        /*0028*/ 	.byte	0x03, 0x50
        /*002a*/ 	.short	0x0000


	//----- nvinfo : EIATTR_MAXREG_COUNT
	.align		4
        /*002c*/ 	.byte	0x03, 0x1b
        /*002e*/ 	.short	0x00ff


	//----- nvinfo : EIATTR_MERCURY_ISA_VERSION
	.align		4
        /*0030*/ 	.byte	0x03, 0x5f
        /*0032*/ 	.short	0x0101


	//----- nvinfo : EIATTR_VRC_CTA_INIT_COUNT
	.align		4
        /*0034*/ 	.byte	0x02, 0x4a
	.zero		1
	.zero		1


	//----- nvinfo : EIATTR_EXIT_INSTR_OFFSETS
	.align		4
        /*0038*/ 	.byte	0x04, 0x1c
        /*003a*/ 	.short	(.L_47 - .L_46)


	//   ....[0]....
.L_46:
        /*003c*/ 	.word	0x00000070


	//   ....[1]....
        /*0040*/ 	.word	0x00000680


	//----- nvinfo : EIATTR_CRS_STACK_SIZE
	.align		4
.L_47:
        /*0044*/ 	.byte	0x04, 0x1e
        /*0046*/ 	.short	(.L_49 - .L_48)
.L_48:
        /*0048*/ 	.word	0x00000000


	//----- nvinfo : EIATTR_CBANK_PARAM_SIZE
	.align		4
.L_49:
        /*004c*/ 	.byte	0x03, 0x19
        /*004e*/ 	.short	0x000c


	//----- nvinfo : EIATTR_PARAM_CBANK
	.align		4
        /*0050*/ 	.byte	0x04, 0x0a
        /*0052*/ 	.short	(.L_51 - .L_50)
	.align		4
.L_50:
        /*0054*/ 	.word	index@(.nv.constant0._Z15initialize_dataP5Pointi)
        /*0058*/ 	.short	0x0380
        /*005a*/ 	.short	0x000c


	//----- nvinfo : EIATTR_SW_WAR
	.align		4
.L_51:
        /*005c*/ 	.byte	0x04, 0x36
        /*005e*/ 	.short	(.L_53 - .L_52)
.L_52:
        /*0060*/ 	.word	0x00000008
.L_53:


//--------------------- .nv.callgraph             --------------------------
	.section	.nv.callgraph,"",@"SHT_CUDA_CALLGRAPH"
	.align	4
	.sectionentsize	8
	.align		4
        /*0000*/ 	.word	0x00000000
	.align		4
        /*0004*/ 	.word	0xffffffff
	.align		4
        /*0008*/ 	.word	0x00000000
	.align		4
        /*000c*/ 	.word	0xfffffffe
	.align		4
        /*0010*/ 	.word	0x00000000
	.align		4
        /*0014*/ 	.word	0xfffffffd
	.align		4
        /*0018*/ 	.word	0x00000000
	.align		4
        /*001c*/ 	.word	0xfffffffc


//--------------------- .nv.constant4             --------------------------
	.section	.nv.constant4,"a",@progbits
	.align	8
	.align		8
.nv.constant4:
        /*0000*/ 	.dword	precalc_xorwow_matrix
	.align		8
        /*0008*/ 	.dword	precalc_xorwow_offset_matrix
	.align		8
        /*0010*/ 	.dword	mrg32k3aM1
	.align		8
        /*0018*/ 	.dword	mrg32k3aM2
	.align		8
        /*0020*/ 	.dword	mrg32k3aM1SubSeq
	.align		8
        /*0028*/ 	.dword	mrg32k3aM2SubSeq
	.align		8
        /*0030*/ 	.dword	mrg32k3aM1Seq
	.align		8
        /*0038*/ 	.dword	mrg32k3aM2Seq
	.align		8
        /*0040*/ 	.dword	gpu_circle_count


//--------------------- .nv.constant3             --------------------------
	.section	.nv.constant3,"a",@progbits
	.align	8
.nv.constant3:
	.type		__cr_lgamma_table,@object
	.size		__cr_lgamma_table,(.L_8 - __cr_lgamma_table)
__cr_lgamma_table:
        /*0000*/ 	.byte	0x00, 0x00, 0x00, 0x00, 0x00, 0x00, 0x00, 0x00, 0x00, 0x00, 0x00, 0x00, 0x00, 0x00, 0x00, 0x00
        /*0010*/ 	.byte	0xef, 0x39, 0xfa, 0xfe, 0x42, 0x2e, 0xe6, 0x3f, 0x02, 0x20, 0x2a, 0xfa, 0x0b, 0xab, 0xfc, 0x3f
        /*0020*/ 	.byte	0xf9, 0x2c, 0x92, 0x7c, 0xa7, 0x6c, 0x09, 0x40, 0xc9, 0x79, 0x44, 0x3c, 0x64, 0x26, 0x13, 0x40
        /*0030*/ 	.byte	0xca, 0x01, 0xcf, 0x3a, 0x27, 0x51, 0x1a, 0x40, 0x30, 0xcc, 0x2d, 0xf3, 0xe1, 0x0c, 0x21, 0x40
        /*0040*/ 	.byte	0x0d, 0xb7, 0xfc, 0x82, 0x8e, 0x35, 0x25, 0x40
.L_8:


//--------------------- .text._Z20get_circle_dot_countP5Pointi --------------------------
	.section	.text._Z20get_circle_dot_countP5Pointi,"ax",@progbits
	.align	128
        .global         _Z20get_circle_dot_countP5Pointi
        .type           _Z20get_circle_dot_countP5Pointi,@function
        .size           _Z20get_circle_dot_countP5Pointi,(.L_x_16 - _Z20get_circle_dot_countP5Pointi)
        .other          _Z20get_circle_dot_countP5Pointi,@"STO_CUDA_ENTRY STV_DEFAULT"
_Z20get_circle_dot_countP5Pointi:
.text._Z20get_circle_dot_countP5Pointi:
[----:B------:R-:W-:Y:S01]  /*0000*/  LDC R1, c[0x0][0x37c] ;  /* 0x0000df00ff017b82 */ /* 0x000fe20000000800 */
[----:B------:R-:W0:Y:S07]  /*0010*/  S2R R0, SR_TID.X ;  /* 0x0000000000007919 */ /* 0x000e2e0000002100 */
[----:B------:R-:W0:Y:S01]  /*0020*/  S2UR UR4, SR_CTAID.X ;  /* 0x00000000000479c3 */ /* 0x000e220000002500 */
[----:B------:R-:W1:Y:S07]  /*0030*/  LDCU UR5, c[0x0][0x388] ;  /* 0x00007100ff0577ac */ /* 0x000e6e0008000800 */
[----:B------:R-:W0:Y:S02]  /*0040*/  LDC R11, c[0x0][0x360] ;  /* 0x0000d800ff0b7b82 */ /* 0x000e240000000800 */
[----:B0-----:R-:W-:-:S05]  /*0050*/  IMAD R0, R11, UR4, R0 ;  /* 0x000000040b007c24 */ /* 0x001fca000f8e0200 */
[----:B-1----:R-:W-:-:S13]  /*0060*/  ISETP.GE.AND P0, PT, R0, UR5, PT ;  /* 0x0000000500007c0c */ /* 0x002fda000bf06270 */
[----:B------:R-:W-:Y:S05]  /*0070*/  @P0 EXIT ;  /* 0x000000000000094d */ /* 0x000fea0003800000 */
[----:B------:R-:W0:Y:S01]  /*0080*/  LDC.64 R8, c[0x0][0x380] ;  /* 0x0000e000ff087b82 */ /* 0x000e220000000a00 */
[----:B------:R-:W1:Y:S01]  /*0090*/  LDCU UR4, c[0x0][0x370] ;  /* 0x00006e00ff0477ac */ /* 0x000e620008000800 */
[----:B------:R-:W2:Y:S01]  /*00a0*/  LDCU.64 UR6, c[0x0][0x358] ;  /* 0x00006b00ff0677ac */ /* 0x000ea20008000a00 */
[----:B------:R-:W3:Y:S01]  /*00b0*/  LDCU UR8, c[0x0][0x388] ;  /* 0x00007100ff0877ac */ /* 0x000ee20008000800 */
[----:B-1----:R-:W-:-:S07]  /*00c0*/  IMAD R11, R11, UR4, RZ ;  /* 0x000000040b0b7c24 */ /* 0x002fce000f8e02ff */
.L_x_2:
[----:B0-----:R-:W-:-:S05]  /*00d0*/  IMAD.WIDE R2, R0, 0x10, R8 ;  /* 0x0000001000027825 */ /* 0x001fca00078e0208 */
[----:B--2---:R-:W2:Y:S04]  /*00e0*/  LDG.E.64 R6, desc[UR6][R2.64+0x8] ;  /* 0x0000080602067981 */ /* 0x004ea8000c1e1b00 */
[----:B------:R-:W4:Y:S01]  /*00f0*/  LDG.E.64 R4, desc[UR6][R2.64] ;  /* 0x0000000602047981 */ /* 0x000f22000c1e1b00 */
[----:B------:R-:W-:Y:S01]  /*0100*/  IADD3 R0, PT, PT, R11, R0, RZ ;  /* 0x000000000b007210 */ /* 0x000fe20007ffe0ff */
[----:B------:R-:W-:Y:S03]  /*0110*/  BSSY.RECONVERGENT B0, `(.L_x_0) ;  /* 0x000000d000007945 */ /* 0x000fe60003800200 */
[----:B---3--:R-:W-:Y:S01]  /*0120*/  ISETP.GE.AND P0, PT, R0, UR8, PT ;  /* 0x0000000800007c0c */ /* 0x008fe2000bf06270 */
[----:B--2---:R-:W-:-:S08]  /*0130*/  DMUL R6, R6, R6 ;  /* 0x0000000606067228 */ /* 0x004fd00000000000 */
[----:B----4-:R-:W-:-:S08]  /*0140*/  DFMA R6, R4, R4, R6 ;  /* 0x000000040406722b */ /* 0x010fd00000000006 */
[----:B------:R-:W-:-:S14]  /*0150*/  DSETP.GTU.AND P1, PT, R6, 1000000, PT ;  /* 0x412e84800600742a */ /* 0x000fdc0003f2c000 */
[----:B------:R-:W-:Y:S05]  /*0160*/  @P1 BRA `(.L_x_1) ;  /* 0x00000000001c1947 */ /* 0x000fea0003800000 */
[----:B------:R-:W0:Y:S01]  /*0170*/  S2R R4, SR_LANEID ;  /* 0x0000000000047919 */ /* 0x000e220000000000 */
[----:B------:R-:W1:Y:S01]  /*0180*/  LDC.64 R2, c[0x4][0x40] ;  /* 0x01001000ff027b82 */ /* 0x000e620000000a00 */
[----:B------:R-:W-:Y:S02]  /*0190*/  VOTEU.ANY UR4, UPT, PT ;  /* 0x0000000000047886 */ /* 0x000fe400038e0100 */
[----:B------:R-:W-:Y:S02]  /*01a0*/  UFLO.U32 UR5, UR4 ;  /* 0x00000004000572bd */ /* 0x000fe400080e0000 */
[----:B------:R-:W1:Y:S04]  /*01b0*/  POPC R5, UR4 ;  /* 0x0000000400057d09 */ /* 0x000e680008000000 */
[----:B0-----:R-:W-:-:S13]  /*01c0*/  ISETP.EQ.U32.AND P1, PT, R4, UR5, PT ;  /* 0x0000000504007c0c */ /* 0x001fda000bf22070 */
[----:B-1----:R0:W-:Y:S02]  /*01d0*/  @P1 REDG.E.ADD.STRONG.GPU desc[UR6][R2.64], R5 ;  /* 0x000000050200198e */ /* 0x0021e4000c12e106 */
.L_x_1:
[----:B------:R-:W-:Y:S05]  /*01e0*/  BSYNC.RECONVERGENT B0 ;  /* 0x0000000000007941 */ /* 0x000fea0003800200 */
.L_x_0:
[----:B------:R-:W-:Y:S05]  /*01f0*/  @!P0 BRA `(.L_x_2) ;  /* 0xfffffffc00b48947 */ /* 0x000fea000383ffff */
[----:B------:R-:W-:Y:S05]  /*0200*/  EXIT ;  /* 0x000000000000794d */ /* 0x000fea0003800000 */
.L_x_3:
[----:B------:R-:W-:-:S00]  /*0210*/  BRA `(.L_x_3) ;  /* 0xfffffffc00fc7947 */ /* 0x000fc0000383ffff */
[----:B------:R-:W-:-:S00]  /*0220*/  NOP ;  /* 0x0000000000007918 */ /* 0x000fc00000000000 */
        /* <DEDUP_REMOVED lines=13> */
.L_x_16:


//--------------------- .text._Z15initialize_dataP5Pointi --------------------------
	.section	.text._Z15initialize_dataP5Pointi,"ax",@progbits
	.align	128
        .global         _Z15initialize_dataP5Pointi
        .type           _Z15initialize_dataP5Pointi,@function
        .size           _Z15initialize_dataP5Pointi,(.L_x_15 - _Z15initialize_dataP5Pointi)
        .other          _Z15initialize_dataP5Pointi,@"STO_CUDA_ENTRY STV_DEFAULT"
_Z15initialize_dataP5Pointi:
.text._Z15initialize_dataP5Pointi:
        /* <DEDUP_REMOVED lines=10> */
[--C-:B------:R-:W-:Y:S01]  /*00a0*/  SHF.R.S32.HI R2, RZ, 0x1f, R4.reuse ;  /* 0x0000001fff027819 */ /* 0x100fe20000011404 */
[----:B------:R-:W-:Y:S01]  /*00b0*/  IMAD.MOV.U32 R0, RZ, RZ, R4 ;  /* 0x000000ffff007224 */ /* 0x000fe200078e0004 */
[----:B------:R-:W2:Y:S01]  /*00c0*/  LDCU.64 UR6, c[0x0][0x358] ;  /* 0x00006b00ff0677ac */ /* 0x000ea20008000a00 */
[----:B------:R-:W3:Y:S01]  /*00d0*/  LDCU UR5, c[0x0][0x388] ;  /* 0x00007100ff0577ac */ /* 0x000ee20008000800 */
[----:B-1----:R-:W-:-:S07]  /*00e0*/  IMAD R3, R3, UR4, RZ ;  /* 0x0000000403037c24 */ /* 0x002fce000f8e02ff */
.L_x_8:
[----:B------:R-:W-:-:S06]  /*00f0*/  CS2R R10, SR_CLOCKLO ;  /* 0x00000000000a7805 */ /* 0x000fcc0000015000 */
[----:B------:R-:W-:Y:S01]  /*0100*/  IADD3 R27, P0, PT, R10, R0, RZ ;  /* 0x000000000a1b7210 */ /* 0x000fe20007f1e0ff */
[----:B------:R-:W1:Y:S01]  /*0110*/  MUFU.RCP64H R7, 100 ;  /* 0x4059000000077908 */ /* 0x000e620000001800 */
[----:B------:R-:W-:Y:S01]  /*0120*/  IMAD.MOV.U32 R13, RZ, RZ, 0x40590000 ;  /* 0x40590000ff0d7424 */ /* 0x000fe200078e00ff */
[----:B------:R-:W-:Y:S01]  /*0130*/  BSSY.RECONVERGENT B0, `(.L_x_4) ;  /* 0x000002a000007945 */ /* 0x000fe20003800200 */
[----:B------:R-:W-:-:S05]  /*0140*/  LOP3.LUT R27, R27, 0xaad26b49, RZ, 0x3c, !PT ;  /* 0xaad26b491b1b7812 */ /* 0x000fca00078e3cff */
[----:B------:R-:W-:-:S04]  /*0150*/  IMAD R27, R27, 0x4182bed5, RZ ;  /* 0x4182bed51b1b7824 */ /* 0x000fc800078e02ff */
[C---:B------:R-:W-:Y:S02]  /*0160*/  VIADD R5, R27.reuse, 0x75bcd15 ;  /* 0x075bcd151b057836 */ /* 0x040fe40000000000 */
[----:B------:R-:W-:-:S03]  /*0170*/  VIADD R10, R27, 0x583f19 ;  /* 0x00583f191b0a7836 */ /* 0x000fc60000000000 */
[----:B------:R-:W-:-:S04]  /*0180*/  SHF.R.U32.HI R6, RZ, 0x2, R5 ;  /* 0x00000002ff067819 */ /* 0x000fc80000011605 */
[----:B------:R-:W-:Y:S01]  /*0190*/  LOP3.LUT R5, R6, R5, RZ, 0x3c, !PT ;  /* 0x0000000506057212 */ /* 0x000fe200078e3cff */
[----:B------:R-:W-:Y:S02]  /*01a0*/  IMAD.X R6, R11, 0x1, R2, P0 ;  /* 0x000000010b067824 */ /* 0x000fe400000e0602 */
[----:B------:R-:W-:Y:S02]  /*01b0*/  IMAD.SHL.U32 R11, R10, 0x10, RZ ;  /* 0x000000100a0b7824 */ /* 0x000fe400078e00ff */
[----:B------:R-:W-:Y:S01]  /*01c0*/  IMAD.SHL.U32 R12, R5, 0x2, RZ ;  /* 0x00000002050c7824 */ /* 0x000fe200078e00ff */
[----:B------:R-:W-:-:S04]  /*01d0*/  LOP3.LUT R6, R6, 0xf7dcefdd, RZ, 0x3c, !PT ;  /* 0xf7dcefdd06067812 */ /* 0x000fc800078e3cff */
[----:B------:R-:W-:Y:S01]  /*01e0*/  LOP3.LUT R10, R10, R11, R12, 0x96, !PT ;  /* 0x0000000b0a0a7212 */ /* 0x000fe200078e960c */
[----:B------:R-:W-:Y:S01]  /*01f0*/  IMAD R11, R6, -0x658354e5, R27 ;  /* 0x9a7cab1b060b7824 */ /* 0x000fe200078e021b */
[----:B------:R-:W-:Y:S01]  /*0200*/  LOP3.LUT R27, R27, 0x159a55e5, RZ, 0x3c, !PT ;  /* 0x159a55e51b1b7812 */ /* 0x000fe200078e3cff */
[----:B------:R-:W-:Y:S01]  /*0210*/  IMAD.MOV.U32 R12, RZ, RZ, 0x0 ;  /* 0x00000000ff0c7424 */ /* 0x000fe200078e00ff */
[----:B------:R-:W-:Y:S01]  /*0220*/  LOP3.LUT R10, R10, R5, RZ, 0x3c, !PT ;  /* 0x000000050a0a7212 */ /* 0x000fe200078e3cff */
[----:B------:R-:W-:Y:S02]  /*0230*/  IMAD.MOV.U32 R6, RZ, RZ, 0x1 ;  /* 0x00000001ff067424 */ /* 0x000fe400078e00ff */
[----:B------:R-:W-:-:S04]  /*0240*/  VIADD R11, R11, 0x64f0c9 ;  /* 0x0064f0c90b0b7836 */ /* 0x000fc80000000000 */
[----:B-1----:R-:W-:Y:S01]  /*0250*/  DFMA R14, R6, -R12, 1 ;  /* 0x3ff00000060e742b */ /* 0x002fe2000000080c */
[----:B------:R-:W-:-:S04]  /*0260*/  IADD3 R5, PT, PT, R11, 0x587c5, R10 ;  /* 0x000587c50b057810 */ /* 0x000fc80007ffe00a */
[----:B------:R-:W-:-:S03]  /*0270*/  SHF.R.U32.HI R16, RZ, 0x6, R5 ;  /* 0x00000006ff107819 */ /* 0x000fc60000011605 */
[----:B------:R-:W-:Y:S02]  /*0280*/  DFMA R14, R14, R14, R14 ;  /* 0x0000000e0e0e722b */ /* 0x000fe4000000000e */
[----:B------:R-:W-:-:S05]  /*0290*/  IMAD.HI.U32 R16, R16, 0x53e2d63, RZ ;  /* 0x053e2d6310107827 */ /* 0x000fca00078e00ff */
[----:B------:R-:W-:Y:S01]  /*02a0*/  SHF.R.U32.HI R16, RZ, 0x6, R16 ;  /* 0x00000006ff107819 */ /* 0x000fe20000011610 */
[----:B------:R-:W-:-:S04]  /*02b0*/  DFMA R6, R6, R14, R6 ;  /* 0x0000000e0606722b */ /* 0x000fc80000000006 */
[----:B------:R-:W-:-:S04]  /*02c0*/  IMAD R5, R16, -0x30d40, R5 ;  /* 0xfffcf2c010057824 */ /* 0x000fc800078e0205 */
[C---:B------:R-:W-:Y:S01]  /*02d0*/  DFMA R14, R6.reuse, -R12, 1 ;  /* 0x3ff00000060e742b */ /* 0x040fe2000000080c */
[----:B------:R-:W1:Y:S07]  /*02e0*/  I2F.F64.U32 R12, R5 ;  /* 0x00000005000c7312 */ /* 0x000e6e0000201800 */
[----:B------:R-:W-:-:S08]  /*02f0*/  DFMA R6, R6, R14, R6 ;  /* 0x0000000e0606722b */ /* 0x000fd00000000006 */
[----:B-1----:R-:W-:Y:S01]  /*0300*/  DMUL R14, R12, R6 ;  /* 0x000000060c0e7228 */ /* 0x002fe20000000000 */
[----:B------:R-:W-:-:S07]  /*0310*/  FSETP.GEU.AND P1, PT, |R13|, 6.5827683646048100446e-37, PT ;  /* 0x036000000d00780b */ /* 0x000fce0003f2e200 */
[----:B------:R-:W-:-:S08]  /*0320*/  DFMA R16, R14, -100, R12 ;  /* 0xc05900000e10782b */ /* 0x000fd0000000000c */
[----:B------:R-:W-:Y:S01]  /*0330*/  DFMA R6, R6, R16, R14 ;  /* 0x000000100606722b */ /* 0x000fe2000000000e */
[----:B------:R-:W-:Y:S02]  /*0340*/  IMAD.MOV.U32 R16, RZ, RZ, RZ ;  /* 0x000000ffff107224 */ /* 0x000fe400078e00ff */
[----:B------:R-:W-:-:S07]  /*0350*/  IMAD.MOV.U32 R17, RZ, RZ, 0x40590000 ;  /* 0x40590000ff117424 */ /* 0x000fce00078e00ff */
[----:B------:R-:W-:-:S05]  /*0360*/  FFMA R14, RZ, 3.390625, R7 ;  /* 0x40590000ff0e7823 */ /* 0x000fca0000000007 */
[----:B------:R-:W-:-:S13]  /*0370*/  FSETP.GT.AND P0, PT, |R14|, 1.469367938527859385e-39, PT ;  /* 0x001000000e00780b */ /* 0x000fda0003f04200 */
[----:B------:R-:W-:Y:S05]  /*0380*/  @P0 BRA P1, `(.L_x_5) ;  /* 0x0000000000100947 */ /* 0x000fea0000800000 */
[----:B------:R-:W-:-:S07]  /*0390*/  MOV R6, 0x3b0 ;  /* 0x000003b000067802 */ /* 0x000fce0000000f00 */
[----:B0-23--:R-:W-:Y:S05]  /*03a0*/  CALL.REL.NOINC `($__internal_0_$__cuda_sm20_div_rn_f64_full) ;  /* 0x0000000000b87944 */ /* 0x00dfea0003c00000 */
[----:B------:R-:W-:Y:S02]  /*03b0*/  IMAD.MOV.U32 R6, RZ, RZ, R12 ;  /* 0x000000ffff067224 */ /* 0x000fe400078e000c */
[----:B------:R-:W-:-:S07]  /*03c0*/  IMAD.MOV.U32 R7, RZ, RZ, R13 ;  /* 0x000000ffff077224 */ /* 0x000fce00078e000d */
.L_x_5:
[----:B--23--:R-:W-:Y:S05]  /*03d0*/  BSYNC.RECONVERGENT B0 ;  /* 0x0000000000007941 */ /* 0x00cfea0003800200 */
.L_x_4:
[----:B------:R-:W-:Y:S01]  /*03e0*/  SHF.R.U32.HI R12, RZ, 0x2, R27 ;  /* 0x00000002ff0c7819 */ /* 0x000fe2000001161b */
[----:B------:R-:W1:Y:S01]  /*03f0*/  MUFU.RCP64H R15, 100 ;  /* 0x40590000000f7908 */ /* 0x000e620000001800 */
[----:B------:R-:W-:Y:S01]  /*0400*/  IMAD.SHL.U32 R14, R10, 0x10, RZ ;  /* 0x000000100a0e7824 */ /* 0x000fe200078e00ff */
[----:B------:R-:W-:Y:S01]  /*0410*/  BSSY.RECONVERGENT B0, `(.L_x_6) ;  /* 0x000001f000007945 */ /* 0x000fe20003800200 */
[----:B------:R-:W-:Y:S01]  /*0420*/  LOP3.LUT R27, R12, R27, RZ, 0x3c, !PT ;  /* 0x0000001b0c1b7212 */ /* 0x000fe200078e3cff */
[----:B------:R-:W-:Y:S02]  /*0430*/  IMAD.MOV.U32 R12, RZ, RZ, 0x0 ;  /* 0x00000000ff0c7424 */ /* 0x000fe400078e00ff */
[----:B------:R-:W-:Y:S02]  /*0440*/  IMAD.MOV.U32 R13, RZ, RZ, 0x40590000 ;  /* 0x40590000ff0d7424 */ /* 0x000fe400078e00ff */
[----:B------:R-:W-:-:S05]  /*0450*/  IMAD.SHL.U32 R5, R27, 0x2, RZ ;  /* 0x000000021b057824 */ /* 0x000fca00078e00ff */
[----:B------:R-:W-:Y:S01]  /*0460*/  LOP3.LUT R5, R27, R5, R14, 0x96, !PT ;  /* 0x000000051b057212 */ /* 0x000fe200078e960e */
[----:B------:R-:W-:-:S03]  /*0470*/  IMAD.MOV.U32 R14, RZ, RZ, 0x1 ;  /* 0x00000001ff0e7424 */ /* 0x000fc600078e00ff */
[----:B------:R-:W-:-:S03]  /*0480*/  LOP3.LUT R10, R5, R10, RZ, 0x3c, !PT ;  /* 0x0000000a050a7212 */ /* 0x000fc600078e3cff */
        /* <DEDUP_REMOVED lines=8> */
[C---:B------:R-:W-:Y:S02]  /*0510*/  DFMA R12, R10.reuse, -R12, 1 ;  /* 0x3ff000000a0c742b */ /* 0x040fe4000000080c */
[----:B------:R-:W1:Y:S06]  /*0520*/  I2F.F64.U32 R14, R14 ;  /* 0x0000000e000e7312 */ /* 0x000e6c0000201800 */
[----:B------:R-:W-:-:S08]  /*0530*/  DFMA R18, R10, R12, R10 ;  /* 0x0000000c0a12722b */ /* 0x000fd0000000000a */
[----:B-1----:R-:W-:Y:S01]  /*0540*/  DMUL R12, R18, R14 ;  /* 0x0000000e120c7228 */ /* 0x002fe20000000000 */
[----:B------:R-:W-:-:S07]  /*0550*/  FSETP.GEU.AND P1, PT, |R15|, 6.5827683646048100446e-37, PT ;  /* 0x036000000f00780b */ /* 0x000fce0003f2e200 */
[----:B------:R-:W-:-:S08]  /*0560*/  DFMA R10, R12, -100, R14 ;  /* 0xc05900000c0a782b */ /* 0x000fd0000000000e */
[----:B------:R-:W-:Y:S02]  /*0570*/  DFMA R12, R18, R10, R12 ;  /* 0x0000000a120c722b */ /* 0x000fe4000000000c */
[----:B------:R-:W-:-:S08]  /*0580*/  DADD R10, R6, -1000 ;  /* 0xc08f4000060a7429 */ /* 0x000fd00000000000 */
[----:B------:R-:W-:-:S05]  /*0590*/  FFMA R5, RZ, 3.390625, R13 ;  /* 0x40590000ff057823 */ /* 0x000fca000000000d */
[----:B------:R-:W-:-:S13]  /*05a0*/  FSETP.GT.AND P0, PT, |R5|, 1.469367938527859385e-39, PT ;  /* 0x001000000500780b */ /* 0x000fda0003f04200 */
[----:B------:R-:W-:Y:S05]  /*05b0*/  @P0 BRA P1, `(.L_x_7) ;  /* 0x0000000000100947 */ /* 0x000fea0000800000 */
[----:B------:R-:W-:Y:S01]  /*05c0*/  IMAD.MOV.U32 R12, RZ, RZ, R14 ;  /* 0x000000ffff0c7224 */ /* 0x000fe200078e000e */
[----:B------:R-:W-:Y:S01]  /*05d0*/  MOV R6, 0x600 ;  /* 0x0000060000067802 */ /* 0x000fe20000000f00 */
[----:B------:R-:W-:-:S07]  /*05e0*/  IMAD.MOV.U32 R13, RZ, RZ, R15 ;  /* 0x000000ffff0d7224 */ /* 0x000fce00078e000f */
[----:B0-----:R-:W-:Y:S05]  /*05f0*/  CALL.REL.NOINC `($__internal_0_$__cuda_sm20_div_rn_f64_full) ;  /* 0x0000000000247944 */ /* 0x001fea0003c00000 */
.L_x_7:
[----:B------:R-:W-:Y:S05]  /*0600*/  BSYNC.RECONVERGENT B0 ;  /* 0x0000000000007941 */ /* 0x000fea0003800200 */
.L_x_6:
[----:B------:R-:W-:Y:S01]  /*0610*/  DADD R12, R12, -1000 ;  /* 0xc08f40000c0c7429 */ /* 0x000fe20000000000 */
[----:B0-----:R-:W-:-:S04]  /*0620*/  IMAD.WIDE R6, R4, 0x10, R8 ;  /* 0x0000001004067825 */ /* 0x001fc800078e0208 */
[----:B------:R-:W-:Y:S01]  /*0630*/  IMAD.IADD R4, R3, 0x1, R4 ;  /* 0x0000000103047824 */ /* 0x000fe200078e0204 */
[----:B------:R1:W-:Y:S04]  /*0640*/  STG.E.64 desc[UR6][R6.64], R10 ;  /* 0x0000000a06007986 */ /* 0x0003e8000c101b06 */
[----:B------:R1:W-:Y:S01]  /*0650*/  STG.E.64 desc[UR6][R6.64+0x8], R12 ;  /* 0x0000080c06007986 */ /* 0x0003e2000c101b06 */
[----:B------:R-:W-:-:S13]  /*0660*/  ISETP.GE.AND P0, PT, R4, UR5, PT ;  /* 0x0000000504007c0c */ /* 0x000fda000bf06270 */
[----:B-1----:R-:W-:Y:S05]  /*0670*/  @!P0 BRA `(.L_x_8) ;  /* 0xfffffff8009c8947 */ /* 0x002fea000383ffff */
[----:B------:R-:W-:Y:S05]  /*0680*/  EXIT ;  /* 0x000000000000794d */ /* 0x000fea0003800000 */
        .weak           $__internal_0_$__cuda_sm20_div_rn_f64_full
        .type           $__internal_0_$__cuda_sm20_div_rn_f64_full,@function
        .size           $__internal_0_$__cuda_sm20_div_rn_f64_full,(.L_x_15 - $__internal_0_$__cuda_sm20_div_rn_f64_full)
$__internal_0_$__cuda_sm20_div_rn_f64_full:
[----:B------:R-:W-:Y:S01]  /*0690*/  FSETP.GEU.AND P2, PT, |R13|, 1.469367938527859385e-39, PT ;  /* 0x001000000d00780b */ /* 0x000fe20003f4e200 */
[----:B------:R-:W-:Y:S01]  /*06a0*/  IMAD.MOV.U32 R7, RZ, RZ, 0x1ca00000 ;  /* 0x1ca00000ff077424 */ /* 0x000fe200078e00ff */
[C---:B------:R-:W-:Y:S01]  /*06b0*/  FSETP.GEU.AND P0, PT, |R17|.reuse, 1.469367938527859385e-39, PT ;  /* 0x001000001100780b */ /* 0x040fe20003f0e200 */
[----:B------:R-:W-:Y:S01]  /*06c0*/  IMAD.MOV.U32 R20, RZ, RZ, 0x1 ;  /* 0x00000001ff147424 */ /* 0x000fe200078e00ff */
[----:B------:R-:W-:Y:S01]  /*06d0*/  LOP3.LUT R14, R17, 0x800fffff, RZ, 0xc0, !PT ;  /* 0x800fffff110e7812 */ /* 0x000fe200078ec0ff */
[----:B------:R-:W-:Y:S01]  /*06e0*/  BSSY.RECONVERGENT B1, `(.L_x_9) ;  /* 0x0000052000017945 */ /* 0x000fe20003800200 */
[----:B------:R-:W-:Y:S02]  /*06f0*/  LOP3.LUT R5, R13, 0x7ff00000, RZ, 0xc0, !PT ;  /* 0x7ff000000d057812 */ /* 0x000fe400078ec0ff */
[----:B------:R-:W-:Y:S01]  /*0700*/  LOP3.LUT R15, R14, 0x3ff00000, RZ, 0xfc, !PT ;  /* 0x3ff000000e0f7812 */ /* 0x000fe200078efcff */
[----:B------:R-:W-:Y:S01]  /*0710*/  IMAD.MOV.U32 R14, RZ, RZ, R16 ;  /* 0x000000ffff0e7224 */ /* 0x000fe200078e0010 */
[----:B------:R-:W-:-:S03]  /*0720*/  LOP3.LUT R26, R17, 0x7ff00000, RZ, 0xc0, !PT ;  /* 0x7ff00000111a7812 */ /* 0x000fc600078ec0ff */
[----:B------:R-:W-:Y:S01]  /*0730*/  @!P2 LOP3.LUT R18, R17, 0x7ff00000, RZ, 0xc0, !PT ;  /* 0x7ff000001112a812 */ /* 0x000fe200078ec0ff */
[----:B------:R-:W-:Y:S01]  /*0740*/  @!P2 IMAD.MOV.U32 R22, RZ, RZ, RZ ;  /* 0x000000ffff16a224 */ /* 0x000fe200078e00ff */
[----:B------:R-:W-:Y:S01]  /*0750*/  @!P0 DMUL R14, R16, 8.98846567431157953865e+307 ;  /* 0x7fe00000100e8828 */ /* 0x000fe20000000000 */
[C---:B------:R-:W-:Y:S02]  /*0760*/  ISETP.GE.U32.AND P1, PT, R5.reuse, R26, PT ;  /* 0x0000001a0500720c */ /* 0x040fe40003f26070 */
[----:B------:R-:W-:Y:S01]  /*0770*/  @!P2 ISETP.GE.U32.AND P3, PT, R5, R18, PT ;  /* 0x000000120500a20c */ /* 0x000fe20003f66070 */
[----:B------:R-:W-:Y:S01]  /*0780*/  IMAD.MOV.U32 R18, RZ, RZ, R12 ;  /* 0x000000ffff127224 */ /* 0x000fe200078e000c */
[C---:B------:R-:W-:Y:S01]  /*0790*/  SEL R19, R7.reuse, 0x63400000, !P1 ;  /* 0x6340000007137807 */ /* 0x040fe20004800000 */
[----:B------:R-:W0:Y:S01]  /*07a0*/  MUFU.RCP64H R21, R15 ;  /* 0x0000000f00157308 */ /* 0x000e220000001800 */
[----:B------:R-:W-:Y:S02]  /*07b0*/  @!P2 SEL R23, R7, 0x63400000, !P3 ;  /* 0x634000000717a807 */ /* 0x000fe40005800000 */
[----:B------:R-:W-:-:S02]  /*07c0*/  LOP3.LUT R19, R19, 0x800fffff, R13, 0xf8, !PT ;  /* 0x800fffff13137812 */ /* 0x000fc400078ef80d */
[----:B------:R-:W-:Y:S02]  /*07d0*/  @!P2 LOP3.LUT R23, R23, 0x80000000, R13, 0xf8, !PT ;  /* 0x800000001717a812 */ /* 0x000fe400078ef80d */
[----:B------:R-:W-:Y:S02]  /*07e0*/  @!P0 LOP3.LUT R26, R15, 0x7ff00000, RZ, 0xc0, !PT ;  /* 0x7ff000000f1a8812 */ /* 0x000fe400078ec0ff */
[----:B------:R-:W-:-:S06]  /*07f0*/  @!P2 LOP3.LUT R23, R23, 0x100000, RZ, 0xfc, !PT ;  /* 0x001000001717a812 */ /* 0x000fcc00078efcff */
[----:B------:R-:W-:Y:S02]  /*0800*/  @!P2 DFMA R18, R18, 2, -R22 ;  /* 0x400000001212a82b */ /* 0x000fe40000000816 */
[----:B0-----:R-:W-:-:S08]  /*0810*/  DFMA R22, R20, -R14, 1 ;  /* 0x3ff000001416742b */ /* 0x001fd0000000080e */
[----:B------:R-:W-:-:S08]  /*0820*/  DFMA R22, R22, R22, R22 ;  /* 0x000000161616722b */ /* 0x000fd00000000016 */
[----:B------:R-:W-:-:S08]  /*0830*/  DFMA R22, R20, R22, R20 ;  /* 0x000000161416722b */ /* 0x000fd00000000014 */
[----:B------:R-:W-:-:S08]  /*0840*/  DFMA R20, R22, -R14, 1 ;  /* 0x3ff000001614742b */ /* 0x000fd0000000080e */
[----:B------:R-:W-:-:S08]  /*0850*/  DFMA R20, R22, R20, R22 ;  /* 0x000000141614722b */ /* 0x000fd00000000016 */
[----:B------:R-:W-:-:S08]  /*0860*/  DMUL R22, R20, R18 ;  /* 0x0000001214167228 */ /* 0x000fd00000000000 */
[----:B------:R-:W-:-:S08]  /*0870*/  DFMA R24, R22, -R14, R18 ;  /* 0x8000000e1618722b */ /* 0x000fd00000000012 */
[----:B------:R-:W-:Y:S01]  /*0880*/  DFMA R24, R20, R24, R22 ;  /* 0x000000181418722b */ /* 0x000fe20000000016 */
[----:B------:R-:W-:Y:S01]  /*0890*/  IMAD.MOV.U32 R20, RZ, RZ, R5 ;  /* 0x000000ffff147224 */ /* 0x000fe200078e0005 */
[----:B------:R-:W-:-:S05]  /*08a0*/  @!P2 LOP3.LUT R20, R19, 0x7ff00000, RZ, 0xc0, !PT ;  /* 0x7ff000001314a812 */ /* 0x000fca00078ec0ff */
[----:B------:R-:W-:-:S05]  /*08b0*/  VIADD R21, R20, 0xffffffff ;  /* 0xffffffff14157836 */ /* 0x000fca0000000000 */
[----:B------:R-:W-:Y:S01]  /*08c0*/  ISETP.GT.U32.AND P0, PT, R21, 0x7feffffe, PT ;  /* 0x7feffffe1500780c */ /* 0x000fe20003f04070 */
[----:B------:R-:W-:-:S05]  /*08d0*/  VIADD R21, R26, 0xffffffff ;  /* 0xffffffff1a157836 */ /* 0x000fca0000000000 */
[----:B------:R-:W-:-:S13]  /*08e0*/  ISETP.GT.U32.OR P0, PT, R21, 0x7feffffe, P0 ;  /* 0x7feffffe1500780c */ /* 0x000fda0000704470 */
[----:B------:R-:W-:Y:S05]  /*08f0*/  @P0 BRA `(.L_x_10) ;  /* 0x00000000006c0947 */ /* 0x000fea0003800000 */
[----:B------:R-:W-:-:S04]  /*0900*/  LOP3.LUT R20, R17, 0x7ff00000, RZ, 0xc0, !PT ;  /* 0x7ff0000011147812 */ /* 0x000fc800078ec0ff */
[CC--:B------:R-:W-:Y:S02]  /*0910*/  VIADDMNMX R12, R5.reuse, -R20.reuse, 0xb9600000, !PT ;  /* 0xb9600000050c7446 */ /* 0x0c0fe40007800914 */
[----:B------:R-:W-:Y:S02]  /*0920*/  ISETP.GE.U32.AND P0, PT, R5, R20, PT ;  /* 0x000000140500720c */ /* 0x000fe40003f06070 */
[----:B------:R-:W-:Y:S02]  /*0930*/  VIMNMX R5, PT, PT, R12, 0x46a00000, PT ;  /* 0x46a000000c057848 */ /* 0x000fe40003fe0100 */
[----:B------:R-:W-:-:S05]  /*0940*/  SEL R12, R7, 0x63400000, !P0 ;  /* 0x63400000070c7807 */ /* 0x000fca0004000000 */
[----:B------:R-:W-:Y:S02]  /*0950*/  IMAD.IADD R5, R5, 0x1, -R12 ;  /* 0x0000000105057824 */ /* 0x000fe400078e0a0c */
[----:B------:R-:W-:Y:S02]  /*0960*/  IMAD.MOV.U32 R12, RZ, RZ, RZ ;  /* 0x000000ffff0c7224 */ /* 0x000fe400078e00ff */
[----:B------:R-:W-:-:S06]  /*0970*/  VIADD R13, R5, 0x7fe00000 ;  /* 0x7fe00000050d7836 */ /* 0x000fcc0000000000 */
[----:B------:R-:W-:-:S10]  /*0980*/  DMUL R22, R24, R12 ;  /* 0x0000000c18167228 */ /* 0x000fd40000000000 */
[----:B------:R-:W-:-:S13]  /*0990*/  FSETP.GTU.AND P0, PT, |R23|, 1.469367938527859385e-39, PT ;  /* 0x001000001700780b */ /* 0x000fda0003f0c200 */
[----:B------:R-:W-:Y:S05]  /*09a0*/  @P0 BRA `(.L_x_11) ;  /* 0x0000000000940947 */ /* 0x000fea0003800000 */
[----:B------:R-:W-:Y:S01]  /*09b0*/  DFMA R18, R24, -R14, R18 ;  /* 0x8000000e1812722b */ /* 0x000fe20000000012 */
[----:B------:R-:W-:-:S09]  /*09c0*/  IMAD.MOV.U32 R14, RZ, RZ, RZ ;  /* 0x000000ffff0e7224 */ /* 0x000fd200078e00ff */
[C---:B------:R-:W-:Y:S02]  /*09d0*/  FSETP.NEU.AND P0, PT, R19.reuse, RZ, PT ;  /* 0x000000ff1300720b */ /* 0x040fe40003f0d000 */
[----:B------:R-:W-:-:S04]  /*09e0*/  LOP3.LUT R7, R19, 0x80000000, R17, 0x48, !PT ;  /* 0x8000000013077812 */ /* 0x000fc800078e4811 */
[----:B------:R-:W-:-:S07]  /*09f0*/  LOP3.LUT R15, R7, R13, RZ, 0xfc, !PT ;  /* 0x0000000d070f7212 */ /* 0x000fce00078efcff */
[----:B------:R-:W-:Y:S05]  /*0a00*/  @!P0 BRA `(.L_x_11) ;  /* 0x00000000007c8947 */ /* 0x000fea0003800000 */
[----:B------:R-:W-:Y:S01]  /*0a10*/  IMAD.MOV R13, RZ, RZ, -R5 ;  /* 0x000000ffff0d7224 */ /* 0x000fe200078e0a05 */
[----:B------:R-:W-:Y:S01]  /*0a20*/  DMUL.RP R14, R24, R14 ;  /* 0x0000000e180e7228 */ /* 0x000fe20000008000 */
[----:B------:R-:W-:Y:S01]  /*0a30*/  IMAD.MOV.U32 R12, RZ, RZ, RZ ;  /* 0x000000ffff0c7224 */ /* 0x000fe200078e00ff */
[----:B------:R-:W-:-:S05]  /*0a40*/  IADD3 R5, PT, PT, -R5, -0x43300000, RZ ;  /* 0xbcd0000005057810 */ /* 0x000fca0007ffe1ff */
[----:B------:R-:W-:-:S03]  /*0a50*/  DFMA R12, R22, -R12, R24 ;  /* 0x8000000c160c722b */ /* 0x000fc60000000018 */
[----:B------:R-:W-:-:S07]  /*0a60*/  LOP3.LUT R7, R15, R7, RZ, 0x3c, !PT ;  /* 0x000000070f077212 */ /* 0x000fce00078e3cff */
[----:B------:R-:W-:-:S04]  /*0a70*/  FSETP.NEU.AND P0, PT, |R13|, R5, PT ;  /* 0x000000050d00720b */ /* 0x000fc80003f0d200 */
[----:B------:R-:W-:Y:S02]  /*0a80*/  FSEL R22, R14, R22, !P0 ;  /* 0x000000160e167208 */ /* 0x000fe40004000000 */
[----:B------:R-:W-:Y:S01]  /*0a90*/  FSEL R23, R7, R23, !P0 ;  /* 0x0000001707177208 */ /* 0x000fe20004000000 */
[----:B------:R-:W-:Y:S06]  /*0aa0*/  BRA `(.L_x_11) ;  /* 0x0000000000547947 */ /* 0x000fec0003800000 */
.L_x_10:
[----:B------:R-:W-:-:S14]  /*0ab0*/  DSETP.NAN.AND P0, PT, R12, R12, PT ;  /* 0x0000000c0c00722a */ /* 0x000fdc0003f08000 */
[----:B------:R-:W-:Y:S05]  /*0ac0*/  @P0 BRA `(.L_x_12) ;  /* 0x0000000000440947 */ /* 0x000fea0003800000 */
[----:B------:R-:W-:-:S14]  /*0ad0*/  DSETP.NAN.AND P0, PT, R16, R16, PT ;  /* 0x000000101000722a */ /* 0x000fdc0003f08000 */
[----:B------:R-:W-:Y:S05]  /*0ae0*/  @P0 BRA `(.L_x_13) ;  /* 0x0000000000300947 */ /* 0x000fea0003800000 */
[----:B------:R-:W-:Y:S01]  /*0af0*/  ISETP.NE.AND P0, PT, R20, R26, PT ;  /* 0x0000001a1400720c */ /* 0x000fe20003f05270 */
[----:B------:R-:W-:Y:S02]  /*0b00*/  IMAD.MOV.U32 R22, RZ, RZ, 0x0 ;  /* 0x00000000ff167424 */ /* 0x000fe400078e00ff */
[----:B------:R-:W-:-:S10]  /*0b10*/  IMAD.MOV.U32 R23, RZ, RZ, -0x80000 ;  /* 0xfff80000ff177424 */ /* 0x000fd400078e00ff */
[----:B------:R-:W-:Y:S05]  /*0b20*/  @!P0 BRA `(.L_x_11) ;  /* 0x0000000000348947 */ /* 0x000fea0003800000 */
[----:B------:R-:W-:Y:S02]  /*0b30*/  ISETP.NE.AND P0, PT, R20, 0x7ff00000, PT ;  /* 0x7ff000001400780c */ /* 0x000fe40003f05270 */
[----:B------:R-:W-:Y:S02]  /*0b40*/  LOP3.LUT R23, R13, 0x80000000, R17, 0x48, !PT ;  /* 0x800000000d177812 */ /* 0x000fe400078e4811 */
[----:B------:R-:W-:-:S13]  /*0b50*/  ISETP.EQ.OR P0, PT, R26, RZ, !P0 ;  /* 0x000000ff1a00720c */ /* 0x000fda0004702670 */
[----:B------:R-:W-:Y:S01]  /*0b60*/  @P0 LOP3.LUT R5, R23, 0x7ff00000, RZ, 0xfc, !PT ;  /* 0x7ff0000017050812 */ /* 0x000fe200078efcff */
[----:B------:R-:W-:Y:S02]  /*0b70*/  @!P0 IMAD.MOV.U32 R22, RZ, RZ, RZ ;  /* 0x000000ffff168224 */ /* 0x000fe400078e00ff */
[----:B------:R-:W-:Y:S02]  /*0b80*/  @P0 IMAD.MOV.U32 R22, RZ, RZ, RZ ;  /* 0x000000ffff160224 */ /* 0x000fe400078e00ff */
[----:B------:R-:W-:Y:S01]  /*0b90*/  @P0 IMAD.MOV.U32 R23, RZ, RZ, R5 ;  /* 0x000000ffff170224 */ /* 0x000fe200078e0005 */
[----:B------:R-:W-:Y:S06]  /*0ba0*/  BRA `(.L_x_11) ;  /* 0x0000000000147947 */ /* 0x000fec0003800000 */
.L_x_13:
[----:B------:R-:W-:Y:S01]  /*0bb0*/  LOP3.LUT R23, R17, 0x80000, RZ, 0xfc, !PT ;  /* 0x0008000011177812 */ /* 0x000fe200078efcff */
[----:B------:R-:W-:Y:S01]  /*0bc0*/  IMAD.MOV.U32 R22, RZ, RZ, R16 ;  /* 0x000000ffff167224 */ /* 0x000fe200078e0010 */
[----:B------:R-:W-:Y:S06]  /*0bd0*/  BRA `(.L_x_11) ;  /* 0x0000000000087947 */ /* 0x000fec0003800000 */
.L_x_12:
[----:B------:R-:W-:Y:S01]  /*0be0*/  LOP3.LUT R23, R13, 0x80000, RZ, 0xfc, !PT ;  /* 0x000800000d177812 */ /* 0x000fe200078efcff */
[----:B------:R-:W-:-:S07]  /*0bf0*/  IMAD.MOV.U32 R22, RZ, RZ, R12 ;  /* 0x000000ffff167224 */ /* 0x000fce00078e000c */
.L_x_11:
[----:B------:R-:W-:Y:S05]  /*0c00*/  BSYNC.RECONVERGENT B1 ;  /* 0x0000000000017941 */ /* 0x000fea0003800200 */
.L_x_9:
[----:B------:R-:W-:Y:S02]  /*0c10*/  IMAD.MOV.U32 R7, RZ, RZ, 0x0 ;  /* 0x00000000ff077424 */ /* 0x000fe400078e00ff */
[----:B------:R-:W-:Y:S02]  /*0c20*/  IMAD.MOV.U32 R12, RZ, RZ, R22 ;  /* 0x000000ffff0c7224 */ /* 0x000fe400078e0016 */
[----:B------:R-:W-:Y:S01]  /*0c30*/  IMAD.MOV.U32 R13, RZ, RZ, R23 ;  /* 0x000000ffff0d7224 */ /* 0x000fe200078e0017 */
[----:B------:R-:W-:Y:S06]  /*0c40*/  RET.REL.NODEC R6 `(_Z15initialize_dataP5Pointi) ;  /* 0xfffffff006ec7950 */ /* 0x000fec0003c3ffff */
.L_x_14:
        /* <DEDUP_REMOVED lines=11> */
.L_x_15:


//--------------------- .nv.global.init           --------------------------
	.section	.nv.global.init,"aw",@progbits
	.align	4
.nv.global.init:
	.type		mrg32k3aM1SubSeq,@object
	.size		mrg32k3aM1SubSeq,(mrg32k3aM2SubSeq - mrg32k3aM1SubSeq)
mrg32k3aM1SubSeq:
        /*0000*/ 	.byte	0x0b, 0xcc, 0xee, 0x04, 0x73, 0x29, 0x8b, 0x6f, 0xf6, 0x53, 0x03, 0xf6, 0x23, 0xf6, 0xea, 0xda
        /* <DEDUP_REMOVED lines=125> */
	.type		mrg32k3aM2SubSeq,@object
	.size		mrg32k3aM2SubSeq,(mrg32k3aM1 - mrg32k3aM2SubSeq)
mrg32k3aM2SubSeq:
        /* <DEDUP_REMOVED lines=126> */
	.type		mrg32k3aM1,@object
	.size		mrg32k3aM1,(mrg32k3aM1Seq - mrg32k3aM1)
mrg32k3aM1:
        /* <DEDUP_REMOVED lines=144> */
	.type		mrg32k3aM1Seq,@object
	.size		mrg32k3aM1Seq,(mrg32k3aM2 - mrg32k3aM1Seq)
mrg32k3aM1Seq:
        /* <DEDUP_REMOVED lines=144> */
	.type		mrg32k3aM2,@object
	.size		mrg32k3aM2,(mrg32k3aM2Seq - mrg32k3aM2)
mrg32k3aM2:
        /* <DEDUP_REMOVED lines=144> */
	.type		mrg32k3aM2Seq,@object
	.size		mrg32k3aM2Seq,(precalc_xorwow_matrix - mrg32k3aM2Seq)
mrg32k3aM2Seq:
        /* <DEDUP_REMOVED lines=144> */
	.type		precalc_xorwow_matrix,@object
	.size		precalc_xorwow_matrix,(precalc_xorwow_offset_matrix - precalc_xorwow_matrix)
precalc_xorwow_matrix:
        /* <DEDUP_REMOVED lines=6400> */
	.type		precalc_xorwow_offset_matrix,@object
	.size		precalc_xorwow_offset_matrix,(.L_1 - precalc_xorwow_offset_matrix)
precalc_xorwow_offset_matrix:
        /* <DEDUP_REMOVED lines=6400> */
.L_1:


//--------------------- .nv.shared.reserved.0     --------------------------
	.section	.nv.shared.reserved.0,"aw",@nobits
	.weak		__nv_reservedSMEM_offset_0_alias
	.size		__nv_reservedSMEM_offset_0_alias, 0, 64
	.other		__nv_reservedSMEM_offset_0_alias,@"STO_CUDA_RESERVED_SHARED STV_DEFAULT"
__nv_reservedSMEM_offset_0_alias:
	.zero		0
	.zero		64


//--------------------- .nv.global                --------------------------
	.section	.nv.global,"aw",@nobits
	.align	4
.nv.global:
	.type		gpu_circle_count,@object
	.size		gpu_circle_count,(.L_9 - gpu_circle_count)
	.other		gpu_circle_count,@"STV_DEFAULT STO_CUDA_MANAGED"
gpu_circle_count:
	.zero		4
.L_9:


//--------------------- .nv.constant0._Z20get_circle_dot_countP5Pointi --------------------------
	.section	.nv.constant0._Z20get_circle_dot_countP5Pointi,"a",@progbits
	.sectionflags	@""
	.align	4
.nv.constant0._Z20get_circle_dot_countP5Pointi:
	.zero		908


//--------------------- .nv.constant0._Z15initialize_dataP5Pointi --------------------------
	.section	.nv.constant0._Z15initialize_dataP5Pointi,"a",@progbits
	.sectionflags	@""
	.align	4
.nv.constant0._Z15initialize_dataP5Pointi:
	.zero		908


//--------------------- SYMBOLS --------------------------

	.type		.nv.reservedSmem.offset0,@object
	.size		.nv.reservedSmem.offset0,0x4
